//
// Generated by NVIDIA NVVM Compiler
//
// Compiler Build ID: CL-36424714
// Cuda compilation tools, release 13.0, V13.0.88
// Based on NVVM 20.0.0
//

.version 9.0
.target sm_100
.address_size 64

	// .globl	_Z8add_cudaPKiS0_Pii

.visible .entry _Z8add_cudaPKiS0_Pii(
	.param .u64 .ptr .align 1 _Z8add_cudaPKiS0_Pii_param_0,
	.param .u64 .ptr .align 1 _Z8add_cudaPKiS0_Pii_param_1,
	.param .u64 .ptr .align 1 _Z8add_cudaPKiS0_Pii_param_2,
	.param .u32 _Z8add_cudaPKiS0_Pii_param_3
)
{
	.reg .pred 	%p<2>;
	.reg .b32 	%r<9>;
	.reg .b64 	%rd<11>;

	ld.param.u64 	%rd1, [_Z8add_cudaPKiS0_Pii_param_0];
	ld.param.u64 	%rd2, [_Z8add_cudaPKiS0_Pii_param_1];
	ld.param.u64 	%rd3, [_Z8add_cudaPKiS0_Pii_param_2];
	ld.param.u32 	%r2, [_Z8add_cudaPKiS0_Pii_param_3];
	mov.u32 	%r3, %ctaid.x;
	mov.u32 	%r4, %ntid.x;
	mov.u32 	%r5, %tid.x;
	mad.lo.s32 	%r1, %r3, %r4, %r5;
	setp.ge.s32 	%p1, %r1, %r2;
	@%p1 bra 	$L__BB0_2;
	cvta.to.global.u64 	%rd4, %rd1;
	cvta.to.global.u64 	%rd5, %rd2;
	cvta.to.global.u64 	%rd6, %rd3;
	mul.wide.s32 	%rd7, %r1, 4;
	add.s64 	%rd8, %rd4, %rd7;
	ld.global.u32 	%r6, [%rd8];
	add.s64 	%rd9, %rd5, %rd7;
	ld.global.u32 	%r7, [%rd9];
	add.s32 	%r8, %r7, %r6;
	add.s64 	%rd10, %rd6, %rd7;
	st.global.u32 	[%rd10], %r8;
$L__BB0_2:
	ret;

}


// ===== COMPILED SASS (sm_100) =====

	.target	sm_100

	.elftype	@"ET_EXEC"


//--------------------- .note.nv.tkinfo           --------------------------
	.section	.note.nv.tkinfo,"",@"SHT_NOTE"
	.sectionflags	@"SHF_NOTE_NV_TKINFO"
	.tkinfo
        /*0018*/ 	.word	0x00000002
        /*0030*/ 	.string	""
        /*0030*/ 	.string	"ptxas"
        /*0030*/ 	.string	"Cuda compilation tools, release 13.0, V13.0.88"
        /*0030*/ 	.string	"Build cuda_13.0.r13.0/compiler.36424714_0"
        /*0030*/ 	.string	"-arch sm_100 -m 64 "



//--------------------- .note.nv.cuinfo           --------------------------
	.section	.note.nv.cuinfo,"",@"SHT_NOTE"
	.sectionflags	@"SHF_NOTE_NV_CUINFO"
        /*0018*/ 	.short	0x0002
        /*001a*/ 	.short	0x0064
        /*001c*/ 	.short	0x0082
	.zero		2


//--------------------- .nv.info                  --------------------------
	.section	.nv.info,"",@"SHT_CUDA_INFO"
	.align	4


	//----- nvinfo : EIATTR_REGCOUNT
	.align		4
        /*0000*/ 	.byte	0x04, 0x2f
        /*0002*/ 	.short	(.L_1 - .L_0)
	.align		4
.L_0:
        /*0004*/ 	.word	index@(_Z8add_cudaPKiS0_Pii)
        /*0008*/ 	.word	0x0000000c


	//----- nvinfo : EIATTR_FRAME_SIZE
	.align		4
.L_1:
        /*000c*/ 	.byte	0x04, 0x11
        /*000e*/ 	.short	(.L_3 - .L_2)
	.align		4
.L_2:
        /*0010*/ 	.word	index@(_Z8add_cudaPKiS0_Pii)
        /*0014*/ 	.word	0x00000000


	//----- nvinfo : EIATTR_MIN_STACK_SIZE
	.align		4
.L_3:
        /*0018*/ 	.byte	0x04, 0x12
        /*001a*/ 	.short	(.L_5 - .L_4)
	.align		4
.L_4:
        /*001c*/ 	.word	index@(_Z8add_cudaPKiS0_Pii)
        /*0020*/ 	.word	0x00000000
.L_5:


//--------------------- .nv.compat                --------------------------
	.section	.nv.compat,"",@"SHT_CUDA_COMPAT_INFO"
	.align	4
        /*0000*/ 	.byte	0x02, 0x09, 0x00, 0x00, 0x02, 0x02, 0x01, 0x00, 0x02, 0x05, 0x05, 0x00, 0x03, 0x07, 0x01, 0x01
        /*0010*/ 	.byte	0x02, 0x03, 0x00, 0x00, 0x02, 0x06, 0x01, 0x00, 0x04, 0x0b, 0x08, 0x00, 0x09, 0x00, 0x00, 0x00
        /*0020*/ 	.byte	0x00, 0x00, 0x00, 0x00


//--------------------- .nv.info._Z8add_cudaPKiS0_Pii --------------------------
	.section	.nv.info._Z8add_cudaPKiS0_Pii,"",@"SHT_CUDA_INFO"
	.sectionflags	@""
	.align	4


	//----- nvinfo : EIATTR_CUDA_API_VERSION
	.align		4
        /*0000*/ 	.byte	0x04, 0x37
        /*0002*/ 	.short	(.L_7 - .L_6)
.L_6:
        /*0004*/ 	.word	0x00000082


	//----- nvinfo : EIATTR_KPARAM_INFO
	.align		4
.L_7:
        /*0008*/ 	.byte	0x04, 0x17
        /*000a*/ 	.short	(.L_9 - .L_8)
.L_8:
        /*000c*/ 	.word	0x00000000
        /*0010*/ 	.short	0x0003
        /*0012*/ 	.short	0x0018
        /*0014*/ 	.byte	0x00, 0xf0, 0x11, 0x00


	//----- nvinfo : EIATTR_KPARAM_INFO
	.align		4
.L_9:
        /*0018*/ 	.byte	0x04, 0x17
        /*001a*/ 	.short	(.L_11 - .L_10)
.L_10:
        /*001c*/ 	.word	0x00000000
        /*0020*/ 	.short	0x0002
        /*0022*/ 	.short	0x0010
        /*0024*/ 	.byte	0x00, 0xf5, 0x21, 0x00


	//----- nvinfo : EIATTR_KPARAM_INFO
	.align		4
.L_11:
        /*0028*/ 	.byte	0x04, 0x17
        /*002a*/ 	.short	(.L_13 - .L_12)
.L_12:
        /*002c*/ 	.word	0x00000000
        /*0030*/ 	.short	0x0001
        /*0032*/ 	.short	0x0008
        /*0034*/ 	.byte	0x00, 0xf5, 0x21, 0x00


	//----- nvinfo : EIATTR_KPARAM_INFO
	.align		4
.L_13:
        /*0038*/ 	.byte	0x04, 0x17
        /*003a*/ 	.short	(.L_15 - .L_14)
.L_14:
        /*003c*/ 	.word	0x00000000
        /*0040*/ 	.short	0x0000
        /*0042*/ 	.short	0x0000
        /*0044*/ 	.byte	0x00, 0xf5, 0x21, 0x00


	//----- nvinfo : EIATTR_SPARSE_MMA_MASK
	.align		4
.L_15:
        /*0048*/ 	.byte	0x03, 0x50
        /*004a*/ 	.short	0x0000


	//----- nvinfo : EIATTR_MAXREG_COUNT
	.align		4
        /*004c*/ 	.byte	0x03, 0x1b
        /*004e*/ 	.short	0x00ff


	//----- nvinfo : EIATTR_MERCURY_ISA_VERSION
	.align		4
        /*0050*/ 	.byte	0x03, 0x5f
        /*0052*/ 	.short	0x0101


	//----- nvinfo : EIATTR_VRC_CTA_INIT_COUNT
	.align		4
        /*0054*/ 	.byte	0x02, 0x4a
	.zero		1
	.zero		1


	//----- nvinfo : EIATTR_EXIT_INSTR_OFFSETS
	.align		4
        /*0058*/ 	.byte	0x04, 0x1c
        /*005a*/ 	.short	(.L_17 - .L_16)


	//   ....[0]....
.L_16:
        /*005c*/ 	.word	0x00000070


	//   ....[1]....
        /*0060*/ 	.word	0x00000130


	//----- nvinfo : EIATTR_CBANK_PARAM_SIZE
	.align		4
.L_17:
        /*0064*/ 	.byte	0x03, 0x19
        /*0066*/ 	.short	0x001c


	//----- nvinfo : EIATTR_PARAM_CBANK
	.align		4
        /*0068*/ 	.byte	0x04, 0x0a
        /*006a*/ 	.short	(.L_19 - .L_18)
	.align		4
.L_18:
        /*006c*/ 	.word	index@(.nv.constant0._Z8add_cudaPKiS0_Pii)
        /*0070*/ 	.short	0x0380
        /*0072*/ 	.short	0x001c


	//----- nvinfo : EIATTR_SW_WAR
	.align		4
.L_19:
        /*0074*/ 	.byte	0x04, 0x36
        /*0076*/ 	.short	(.L_21 - .L_20)
.L_20:
        /*0078*/ 	.word	0x00000008
.L_21:


//--------------------- .nv.callgraph             --------------------------
	.section	.nv.callgraph,"",@"SHT_CUDA_CALLGRAPH"
	.align	4
	.sectionentsize	8
	.align		4
        /*0000*/ 	.word	0x00000000
	.align		4
        /*0004*/ 	.word	0xffffffff
	.align		4
        /*0008*/ 	.word	0x00000000
	.align		4
        /*000c*/ 	.word	0xfffffffe
	.align		4
        /*0010*/ 	.word	0x00000000
	.align		4
        /*0014*/ 	.word	0xfffffffd
	.align		4
        /*0018*/ 	.word	0x00000000
	.align		4
        /*001c*/ 	.word	0xfffffffc


//--------------------- .text._Z8add_cudaPKiS0_Pii --------------------------
	.section	.text._Z8add_cudaPKiS0_Pii,"ax",@progbits
	.align	128
        .global         _Z8add_cudaPKiS0_Pii
        .type           _Z8add_cudaPKiS0_Pii,@function
        .size           _Z8add_cudaPKiS0_Pii,(.L_x_1 - _Z8add_cudaPKiS0_Pii)
        .other          _Z8add_cudaPKiS0_Pii,@"STO_CUDA_ENTRY STV_DEFAULT"
_Z8add_cudaPKiS0_Pii:
.text._Z8add_cudaPKiS0_Pii:
[----:B------:R-:W-:Y:S01]  /*0000*/  LDC R1, c[0x0][0x37c] ;  /* 0x0000df00ff017b82 */ /* 0x000fe20000000800 */
[----:B------:R-:W0:Y:S07]  /*0010*/  S2R R0, SR_TID.X ;  /* 0x0000000000007919 */ /* 0x000e2e0000002100 */
[----:B------:R-:W0:Y:S01]  /*0020*/  S2UR UR4, SR_CTAID.X ;  /* 0x00000000000479c3 */ /* 0x000e220000002500 */
[----:B------:R-:W1:Y:S07]  /*0030*/  LDCU UR5, c[0x0][0x398] ;  /* 0x00007300ff0577ac */ /* 0x000e6e0008000800 */
[----:B------:R-:W0:Y:S02]  /*0040*/  LDC R9, c[0x0][0x360] ;  /* 0x0000d800ff097b82 */ /* 0x000e240000000800 */
[----:B0-----:R-:W-:-:S05]  /*0050*/  IMAD R9, R9, UR4, R0 ;  /* 0x0000000409097c24 */ /* 0x001fca000f8e0200 */
[----:B-1----:R-:W-:-:S13]  /*0060*/  ISETP.GE.AND P0, PT, R9, UR5, PT ;  /* 0x0000000509007c0c */ /* 0x002fda000bf06270 */
[----:B------:R-:W-:Y:S05]  /*0070*/  @P0 EXIT ;  /* 0x000000000000094d */ /* 0x000fea0003800000 */
[----:B------:R-:W0:Y:S01]  /*0080*/  LDC.64 R2, c[0x0][0x380] ;  /* 0x0000e000ff027b82 */ /* 0x000e220000000a00 */
[----:B------:R-:W1:Y:S07]  /*0090*/  LDCU.64 UR4, c[0x0][0x358] ;  /* 0x00006b00ff0477ac */ /* 0x000e6e0008000a00 */
[----:B------:R-:W2:Y:S08]  /*00a0*/  LDC.64 R4, c[0x0][0x388] ;  /* 0x0000e200ff047b82 */ /* 0x000eb00000000a00 */
[----:B------:R-:W3:Y:S01]  /*00b0*/  LDC.64 R6, c[0x0][0x390] ;  /* 0x0000e400ff067b82 */ /* 0x000ee20000000a00 */
[----:B0-----:R-:W-:-:S06]  /*00c0*/  IMAD.WIDE R2, R9, 0x4, R2 ;  /* 0x0000000409027825 */ /* 0x001fcc00078e0202 */
[----:B-1----:R-:W4:Y:S01]  /*00d0*/  LDG.E R2, desc[UR4][R2.64] ;  /* 0x0000000402027981 */ /* 0x002f22000c1e1900 */
[----:B--2---:R-:W-:-:S06]  /*00e0*/  IMAD.WIDE R4, R9, 0x4, R4 ;  /* 0x0000000409047825 */ /* 0x004fcc00078e0204 */
[----:B------:R-:W4:Y:S01]  /*00f0*/  LDG.E R5, desc[UR4][R4.64] ;  /* 0x0000000404057981 */ /* 0x000f22000c1e1900 */
[----:B---3--:R-:W-:Y:S01]  /*0100*/  IMAD.WIDE R6, R9, 0x4, R6 ;  /* 0x0000000409067825 */ /* 0x008fe200078e0206 */
[----:B----4-:R-:W-:-:S05]  /*0110*/  IADD3 R9, PT, PT, R2, R5, RZ ;  /* 0x0000000502097210 */ /* 0x010fca0007ffe0ff */
[----:B------:R-:W-:Y:S01]  /*0120*/  STG.E desc[UR4][R6.64], R9 ;  /* 0x0000000906007986 */ /* 0x000fe2000c101904 */
[----:B------:R-:W-:Y:S05]  /*0130*/  EXIT ;  /* 0x000000000000794d */ /* 0x000fea0003800000 */
.L_x_0:
[----:B------:R-:W-:-:S00]  /*0140*/  BRA `(.L_x_0) ;  /* 0xfffffffc00fc7947 */ /* 0x000fc0000383ffff */
[----:B------:R-:W-:-:S00]  /*0150*/  NOP ;  /* 0x0000000000007918 */ /* 0x000fc00000000000 */
        /* <DEDUP_REMOVED lines=10> */
.L_x_1:


//--------------------- .nv.shared.reserved.0     --------------------------
	.section	.nv.shared.reserved.0,"aw",@nobits
	.weak		__nv_reservedSMEM_offset_0_alias
	.size		__nv_reservedSMEM_offset_0_alias, 0, 64
	.other		__nv_reservedSMEM_offset_0_alias,@"STO_CUDA_RESERVED_SHARED STV_DEFAULT"
__nv_reservedSMEM_offset_0_alias:
	.zero		0
	.zero		64


//--------------------- .nv.constant0._Z8add_cudaPKiS0_Pii --------------------------
	.section	.nv.constant0._Z8add_cudaPKiS0_Pii,"a",@progbits
	.sectionflags	@""
	.align	4
.nv.constant0._Z8add_cudaPKiS0_Pii:
	.zero		924


//--------------------- SYMBOLS --------------------------

	.type		.nv.reservedSmem.offset0,@object
	.size		.nv.reservedSmem.offset0,0x4
